	.headerflags	@"EF_CUDA_TEXMODE_UNIFIED EF_CUDA_64BIT_ADDRESS EF_CUDA_ACCELERATORS EF_CUDA_SM90 EF_CUDA_VIRTUAL_SM(EF_CUDA_SM90)"
	.elftype	@"ET_EXEC"


//--------------------- .nv.info                  --------------------------
	.section	.nv.info,"",@"SHT_CUDA_INFO"
	.align	4


	//----- nvinfo : EIATTR_REGCOUNT
	.align		4
        /*0000*/ 	.byte	0x04, 0x2f
        /*0002*/ 	.short	(.L_3 - .L_2)
	.align		4
.L_2:
        /*0004*/ 	.word	index@(triton_poi_fused__native_batch_norm_legit_no_training_convolution_11)
        /*0008*/ 	.word	0x00000020


	//----- nvinfo : EIATTR_MIN_STACK_SIZE
	.align		4
.L_3:
        /*000c*/ 	.byte	0x04, 0x12
        /*000e*/ 	.short	(.L_5 - .L_4)
	.align		4
.L_4:
        /*0010*/ 	.word	index@(triton_poi_fused__native_batch_norm_legit_no_training_convolution_11)
        /*0014*/ 	.word	0x00000000


	//----- nvinfo : EIATTR_FRAME_SIZE
	.align		4
.L_5:
        /*0018*/ 	.byte	0x04, 0x11
        /*001a*/ 	.short	(.L_7 - .L_6)
	.align		4
.L_6:
        /*001c*/ 	.word	index@(triton_poi_fused__native_batch_norm_legit_no_training_convolution_11)
        /*0020*/ 	.word	0x00000000


	//----- nvinfo : EIATTR_MIN_STACK_SIZE
	.align		4
.L_7:
        /*0024*/ 	.byte	0x04, 0x12
        /*0026*/ 	.short	(.L_9 - .L_8)
	.align		4
.L_8:
        /*0028*/ 	.word	index@(triton_poi_fused__native_batch_norm_legit_no_training_convolution_11)
        /*002c*/ 	.word	0x00000000
.L_9:


//--------------------- .nv.info.triton_poi_fused__native_batch_norm_legit_no_training_convolution_11 --------------------------
	.section	.nv.info.triton_poi_fused__native_batch_norm_legit_no_training_convolution_11,"",@"SHT_CUDA_INFO"
	.sectionflags	@""
	.align	4


	//----- nvinfo : EIATTR_CUDA_API_VERSION
	.align		4
        /*0000*/ 	.byte	0x04, 0x37
        /*0002*/ 	.short	(.L_11 - .L_10)
.L_10:
        /*0004*/ 	.word	0x0000007c


	//----- nvinfo : EIATTR_KPARAM_INFO
	.align		4
.L_11:
        /*0008*/ 	.byte	0x04, 0x17
        /*000a*/ 	.short	(.L_13 - .L_12)
.L_12:
        /*000c*/ 	.word	0x00000000
        /*0010*/ 	.short	0x0007
        /*0012*/ 	.short	0x0038
        /*0014*/ 	.byte	0x00, 0xf0, 0x11, 0x00


	//----- nvinfo : EIATTR_KPARAM_INFO
	.align		4
.L_13:
        /*0018*/ 	.byte	0x04, 0x17
        /*001a*/ 	.short	(.L_15 - .L_14)
.L_14:
        /*001c*/ 	.word	0x00000000
        /*0020*/ 	.short	0x0006
        /*0022*/ 	.short	0x0030
        /*0024*/ 	.byte	0x00, 0xf4, 0x21, 0x00


	//----- nvinfo : EIATTR_KPARAM_INFO
	.align		4
.L_15:
        /*0028*/ 	.byte	0x04, 0x17
        /*002a*/ 	.short	(.L_17 - .L_16)
.L_16:
        /*002c*/ 	.word	0x00000000
        /*0030*/ 	.short	0x0005
        /*0032*/ 	.short	0x0028
        /*0034*/ 	.byte	0x00, 0xf4, 0x21, 0x00


	//----- nvinfo : EIATTR_KPARAM_INFO
	.align		4
.L_17:
        /*0038*/ 	.byte	0x04, 0x17
        /*003a*/ 	.short	(.L_19 - .L_18)
.L_18:
        /*003c*/ 	.word	0x00000000
        /*0040*/ 	.short	0x0004
        /*0042*/ 	.short	0x0020
        /*0044*/ 	.byte	0x00, 0xf4, 0x21, 0x00


	//----- nvinfo : EIATTR_KPARAM_INFO
	.align		4
.L_19:
        /*0048*/ 	.byte	0x04, 0x17
        /*004a*/ 	.short	(.L_21 - .L_20)
.L_20:
        /*004c*/ 	.word	0x00000000
        /*0050*/ 	.short	0x0003
        /*0052*/ 	.short	0x0018
        /*0054*/ 	.byte	0x00, 0xf4, 0x21, 0x00


	//----- nvinfo : EIATTR_KPARAM_INFO
	.align		4
.L_21:
        /*0058*/ 	.byte	0x04, 0x17
        /*005a*/ 	.short	(.L_23 - .L_22)
.L_22:
        /*005c*/ 	.word	0x00000000
        /*0060*/ 	.short	0x0002
        /*0062*/ 	.short	0x0010
        /*0064*/ 	.byte	0x00, 0xf4, 0x21, 0x00


	//----- nvinfo : EIATTR_KPARAM_INFO
	.align		4
.L_23:
        /*0068*/ 	.byte	0x04, 0x17
        /*006a*/ 	.short	(.L_25 - .L_24)
.L_24:
        /*006c*/ 	.word	0x00000000
        /*0070*/ 	.short	0x0001
        /*0072*/ 	.short	0x0008
        /*0074*/ 	.byte	0x00, 0xf4, 0x21, 0x00


	//----- nvinfo : EIATTR_KPARAM_INFO
	.align		4
.L_25:
        /*0078*/ 	.byte	0x04, 0x17
        /*007a*/ 	.short	(.L_27 - .L_26)
.L_26:
        /*007c*/ 	.word	0x00000000
        /*0080*/ 	.short	0x0000
        /*0082*/ 	.short	0x0000
        /*0084*/ 	.byte	0x00, 0xf4, 0x21, 0x00


	//----- nvinfo : EIATTR_SPARSE_MMA_MASK
	.align		4
.L_27:
        /*0088*/ 	.byte	0x03, 0x50
        /*008a*/ 	.short	0x0000


	//----- nvinfo : EIATTR_MAXREG_COUNT
	.align		4
        /*008c*/ 	.byte	0x03, 0x1b
        /*008e*/ 	.short	0x00ff


	//----- nvinfo : EIATTR_EXIT_INSTR_OFFSETS
	.align		4
        /*0090*/ 	.byte	0x04, 0x1c
        /*0092*/ 	.short	(.L_29 - .L_28)


	//   ....[0]....
.L_28:
        /*0094*/ 	.word	0x000006b0


	//----- nvinfo : EIATTR_REQNTID
	.align		4
.L_29:
        /*0098*/ 	.byte	0x04, 0x10
        /*009a*/ 	.short	(.L_31 - .L_30)
.L_30:
        /*009c*/ 	.word	0x00000080
        /*00a0*/ 	.word	0x00000001
        /*00a4*/ 	.word	0x00000001


	//----- nvinfo : EIATTR_CBANK_PARAM_SIZE
	.align		4
.L_31:
        /*00a8*/ 	.byte	0x03, 0x19
        /*00aa*/ 	.short	0x003c


	//----- nvinfo : EIATTR_PARAM_CBANK
	.align		4
        /*00ac*/ 	.byte	0x04, 0x0a
        /*00ae*/ 	.short	(.L_33 - .L_32)
	.align		4
.L_32:
        /*00b0*/ 	.word	index@(.nv.constant0.triton_poi_fused__native_batch_norm_legit_no_training_convolution_11)
        /*00b4*/ 	.short	0x0210
        /*00b6*/ 	.short	0x003c


	//----- nvinfo : EIATTR_SW_WAR
	.align		4
.L_33:
        /*00b8*/ 	.byte	0x04, 0x36
        /*00ba*/ 	.short	(.L_35 - .L_34)
.L_34:
        /*00bc*/ 	.word	0x00000008
.L_35:


//--------------------- .nv.callgraph             --------------------------
	.section	.nv.callgraph,"",@"SHT_CUDA_CALLGRAPH"
	.align	4
	.sectionentsize	8
	.align		4
        /*0000*/ 	.word	0x00000000
	.align		4
        /*0004*/ 	.word	0xffffffff
	.align		4
        /*0008*/ 	.word	0x00000000
	.align		4
        /*000c*/ 	.word	0xfffffffe
	.align		4
        /*0010*/ 	.word	0x00000000
	.align		4
        /*0014*/ 	.word	0xfffffffd
	.align		4
        /*0018*/ 	.word	0x00000000
	.align		4
        /*001c*/ 	.word	0xfffffffc


//--------------------- .nv.constant4             --------------------------
	.section	.nv.constant4,"a",@progbits
	.align	8
	.align		8
.nv.constant4:
        /*0000*/ 	.dword	_$_str
	.align		8
        /*0008*/ 	.dword	_$_str_$_2


//--------------------- .text.triton_poi_fused__native_batch_norm_legit_no_training_convolution_11 --------------------------
	.section	.text.triton_poi_fused__native_batch_norm_legit_no_training_convolution_11,"ax",@progbits
	.align	128
        .global         triton_poi_fused__native_batch_norm_legit_no_training_convolution_11
        .type           triton_poi_fused__native_batch_norm_legit_no_training_convolution_11,@function
        .size           triton_poi_fused__native_batch_norm_legit_no_training_convolution_11,(.L_x_1 - triton_poi_fused__native_batch_norm_legit_no_training_convolution_11)
        .other          triton_poi_fused__native_batch_norm_legit_no_training_convolution_11,@"STO_CUDA_ENTRY STV_DEFAULT"
triton_poi_fused__native_batch_norm_legit_no_training_convolution_11:
.text.triton_poi_fused__native_batch_norm_legit_no_training_convolution_11:
[----:B------:R-:W-:Y:S01]  /*0000*/  LDC R1, c[0x0][0x28] ;  /* 0x00000a00ff017b82 */ /* 0x000fe20000000800 */
[----:B------:R-:W1:Y:S07]  /*0010*/  S2R R0, SR_TID.X ;  /* 0x0000000000007919 */ /* 0x000e6e0000002100 */
[----:B------:R-:W2:Y:S01]  /*0020*/  LDC.64 R8, c[0x0][0x228] ;  /* 0x00008a00ff087b82 */ /* 0x000ea20000000a00 */
[----:B------:R-:W-:Y:S01]  /*0030*/  ULDC.64 UR4, c[0x0][0x208] ;  /* 0x0000820000047ab9 */ /* 0x000fe20000000a00 */
[----:B------:R-:W3:Y:S06]  /*0040*/  S2R R5, SR_CTAID.X ;  /* 0x0000000000057919 */ /* 0x000eec0000002500 */
[----:B------:R-:W4:Y:S08]  /*0050*/  LDC.64 R28, c[0x0][0x218] ;  /* 0x00008600ff1c7b82 */ /* 0x000f300000000a00 */
[----:B------:R-:W5:Y:S08]  /*0060*/  LDC.64 R20, c[0x0][0x210] ;  /* 0x00008400ff147b82 */ /* 0x000f700000000a00 */
[----:B------:R-:W4:Y:S01]  /*0070*/  LDC.64 R26, c[0x0][0x220] ;  /* 0x00008800ff1a7b82 */ /* 0x000f220000000a00 */
[----:B-1----:R-:W-:-:S07]  /*0080*/  SHF.L.U32 R0, R0, 0x2, RZ ;  /* 0x0000000200007819 */ /* 0x002fce00000006ff */
[----:B------:R-:W1:Y:S01]  /*0090*/  LDC.64 R24, c[0x0][0x230] ;  /* 0x00008c00ff187b82 */ /* 0x000e620000000a00 */
[----:B---3--:R-:W-:Y:S02]  /*00a0*/  SHF.R.S32.HI R3, RZ, 0x15, R5 ;  /* 0x00000015ff037819 */ /* 0x008fe40000011405 */
[----:B------:R-:W-:Y:S02]  /*00b0*/  LOP3.LUT R0, R0, 0x1fc, RZ, 0xc0, !PT ;  /* 0x000001fc00007812 */ /* 0x000fe400078ec0ff */
[----:B------:R-:W-:-:S03]  /*00c0*/  SGXT R3, R3, 0x1 ;  /* 0x000000010303781a */ /* 0x000fc60000000200 */
[----:B------:R-:W3:Y:S01]  /*00d0*/  LDC.64 R22, c[0x0][0x238] ;  /* 0x00008e00ff167b82 */ /* 0x000ee20000000a00 */
[----:B------:R-:W-:-:S04]  /*00e0*/  LEA R6, R5, R0, 0xa ;  /* 0x0000000005067211 */ /* 0x000fc800078e50ff */
[----:B------:R-:W-:-:S04]  /*00f0*/  LEA.HI R3, R3, R6, RZ, 0xc ;  /* 0x0000000603037211 */ /* 0x000fc800078f60ff */
[----:B------:R-:W-:Y:S02]  /*0100*/  SHF.R.S32.HI R7, RZ, 0xc, R3 ;  /* 0x0000000cff077819 */ /* 0x000fe40000011403 */
[----:B------:R-:W-:Y:S02]  /*0110*/  IADD3 R3, R3, 0x200, RZ ;  /* 0x0000020003037810 */ /* 0x000fe40007ffe0ff */
[----:B------:R-:W-:Y:S02]  /*0120*/  LEA.HI R0, R7, R7, RZ, 0x4 ;  /* 0x0000000707007211 */ /* 0x000fe400078f20ff */
[----:B------:R-:W-:Y:S02]  /*0130*/  SHF.R.S32.HI R3, RZ, 0xc, R3 ;  /* 0x0000000cff037819 */ /* 0x000fe40000011403 */
[----:B------:R-:W-:Y:S02]  /*0140*/  LOP3.LUT R0, R0, 0xfffffff0, RZ, 0xc0, !PT ;  /* 0xfffffff000007812 */ /* 0x000fe400078ec0ff */
[----:B------:R-:W-:-:S02]  /*0150*/  LEA.HI R2, R3, R3, RZ, 0x4 ;  /* 0x0000000303027211 */ /* 0x000fc400078f20ff */
[----:B------:R-:W-:Y:S02]  /*0160*/  IADD3 R7, R7, -R0, RZ ;  /* 0x8000000007077210 */ /* 0x000fe40007ffe0ff */
[----:B------:R-:W-:-:S03]  /*0170*/  LOP3.LUT R2, R2, 0xfffffff0, RZ, 0xc0, !PT ;  /* 0xfffffff002027812 */ /* 0x000fc600078ec0ff */
[----:B--2---:R-:W-:Y:S01]  /*0180*/  IMAD.WIDE R4, R7, 0x4, R8 ;  /* 0x0000000407047825 */ /* 0x004fe200078e0208 */
[----:B------:R-:W-:-:S05]  /*0190*/  IADD3 R3, R3, -R2, RZ ;  /* 0x8000000203037210 */ /* 0x000fca0007ffe0ff */
[----:B------:R-:W-:Y:S01]  /*01a0*/  IMAD.WIDE R16, R3, 0x4, R8 ;  /* 0x0000000403107825 */ /* 0x000fe200078e0208 */
[----:B------:R-:W2:Y:S05]  /*01b0*/  LDG.E.EL R4, desc[UR4][R4.64] ;  /* 0x0000000404047981 */ /* 0x000eaa000c2e1900 */
[----:B------:R-:W2:Y:S01]  /*01c0*/  LDG.E.EL R16, desc[UR4][R16.64] ;  /* 0x0000000410107981 */ /* 0x000ea2000c2e1900 */
[----:B----4-:R-:W-:-:S04]  /*01d0*/  IMAD.WIDE R18, R7, 0x4, R28 ;  /* 0x0000000407127825 */ /* 0x010fc800078e021c */
[----:B-----5:R-:W-:Y:S02]  /*01e0*/  IMAD.WIDE R20, R6, 0x4, R20 ;  /* 0x0000000406147825 */ /* 0x020fe400078e0214 */
[----:B------:R-:W4:Y:S02]  /*01f0*/  LDG.E.EL R19, desc[UR4][R18.64] ;  /* 0x0000000412137981 */ /* 0x000f24000c2e1900 */
[----:B0-----:R-:W-:Y:S02]  /*0200*/  IMAD.WIDE R8, R7, 0x4, R26 ;  /* 0x0000000407087825 */ /* 0x001fe400078e021a */
[----:B------:R-:W4:Y:S02]  /*0210*/  LDG.E.128 R12, desc[UR4][R20.64] ;  /* 0x00000004140c7981 */ /* 0x000f24000c1e1d00 */
[C---:B------:R-:W-:Y:S02]  /*0220*/  IMAD.WIDE R28, R3.reuse, 0x4, R28 ;  /* 0x00000004031c7825 */ /* 0x040fe400078e021c */
[----:B------:R-:W5:Y:S02]  /*0230*/  LDG.E.EL R18, desc[UR4][R8.64] ;  /* 0x0000000408127981 */ /* 0x000f64000c2e1900 */
[----:B------:R-:W-:-:S02]  /*0240*/  IMAD.WIDE R26, R3, 0x4, R26 ;  /* 0x00000004031a7825 */ /* 0x000fc400078e021a */
[----:B------:R1:W4:Y:S04]  /*0250*/  LDG.E.EL R17, desc[UR4][R28.64] ;  /* 0x000000041c117981 */ /* 0x000328000c2e1900 */
[----:B------:R3:W4:Y:S04]  /*0260*/  LDG.E.EL R5, desc[UR4][R26.64] ;  /* 0x000000041a057981 */ /* 0x000728000c2e1900 */
[----:B------:R-:W4:Y:S01]  /*0270*/  LDG.E.128 R8, desc[UR4][R20.64+0x800] ;  /* 0x0008000414087981 */ /* 0x000f22000c1e1d00 */
[----:B-1----:R-:W-:-:S04]  /*0280*/  IMAD.WIDE R28, R7, 0x4, R24 ;  /* 0x00000004071c7825 */ /* 0x002fc800078e0218 */
[----:B---3--:R-:W-:Y:S01]  /*0290*/  IMAD.WIDE R26, R7, 0x4, R22 ;  /* 0x00000004071a7825 */ /* 0x008fe200078e0216 */
[----:B------:R-:W3:Y:S03]  /*02a0*/  LDG.E.EL R2, desc[UR4][R28.64] ;  /* 0x000000041c027981 */ /* 0x000ee6000c2e1900 */
[C---:B------:R-:W-:Y:S01]  /*02b0*/  IMAD.WIDE R24, R3.reuse, 0x4, R24 ;  /* 0x0000000403187825 */ /* 0x040fe200078e0218 */
[----:B------:R0:W3:Y:S03]  /*02c0*/  LDG.E.EL R7, desc[UR4][R26.64] ;  /* 0x000000041a077981 */ /* 0x0000e6000c2e1900 */
[----:B------:R-:W-:Y:S02]  /*02d0*/  IMAD.WIDE R22, R3, 0x4, R22 ;  /* 0x0000000403167825 */ /* 0x000fe400078e0216 */
[----:B------:R1:W3:Y:S04]  /*02e0*/  LDG.E.EL R3, desc[UR4][R24.64] ;  /* 0x0000000418037981 */ /* 0x0002e8000c2e1900 */
[----:B------:R2:W3:Y:S01]  /*02f0*/  LDG.E.EL R0, desc[UR4][R22.64] ;  /* 0x0000000416007981 */ /* 0x0004e2000c2e1900 */
[----:B0-----:R-:W0:Y:S01]  /*0300*/  LDC.64 R26, c[0x0][0x240] ;  /* 0x00009000ff1a7b82 */ /* 0x001e220000000a00 */
[----:B-1----:R-:W-:Y:S01]  /*0310*/  HFMA2.MMA R25, -RZ, RZ, 1.625, 0 ;  /* 0x3e800000ff197435 */ /* 0x002fe200000001ff */
[----:B0-----:R-:W-:-:S04]  /*0320*/  IMAD.WIDE R26, R6, 0x4, R26 ;  /* 0x00000004061a7825 */ /* 0x001fc800078e021a */
[----:B--2---:R-:W-:Y:S01]  /*0330*/  FADD R4, R4, 9.9999997473787516356e-06 ;  /* 0x3727c5ac04047421 */ /* 0x004fe20000000000 */
[----:B------:R-:W-:-:S03]  /*0340*/  FADD R16, R16, 9.9999997473787516356e-06 ;  /* 0x3727c5ac10107421 */ /* 0x000fc60000000000 */
[----:B------:R-:W0:Y:S08]  /*0350*/  MUFU.SQRT R28, R4 ;  /* 0x00000004001c7308 */ /* 0x000e300000002000 */
[----:B------:R-:W1:Y:S01]  /*0360*/  MUFU.SQRT R22, R16 ;  /* 0x0000001000167308 */ /* 0x000e620000002000 */
[C---:B0-----:R-:W-:Y:S02]  /*0370*/  FSETP.GT.AND P0, PT, R28.reuse, 8.50705917302346158658e+37, PT ;  /* 0x7e8000001c00780b */ /* 0x041fe40003f04000 */
[----:B------:R-:W-:-:S02]  /*0380*/  FSETP.GEU.AND P2, PT, R28, 1.175494350822287508e-38, PT ;  /* 0x008000001c00780b */ /* 0x000fc40003f4e000 */
[C---:B-1----:R-:W-:Y:S02]  /*0390*/  FSETP.GT.AND P1, PT, R22.reuse, 8.50705917302346158658e+37, PT ;  /* 0x7e8000001600780b */ /* 0x042fe40003f24000 */
[----:B------:R-:W-:-:S07]  /*03a0*/  FSETP.GEU.AND P3, PT, R22, 1.175494350822287508e-38, PT ;  /* 0x008000001600780b */ /* 0x000fce0003f6e000 */
[----:B------:R-:W-:-:S04]  /*03b0*/  @P0 FMUL R28, R28, 0.25 ;  /* 0x3e8000001c1c0820 */ /* 0x000fc80000400000 */
[----:B------:R-:W-:Y:S01]  /*03c0*/  @!P2 FMUL R28, R28, 16777216 ;  /* 0x4b8000001c1ca820 */ /* 0x000fe20000400000 */
[----:B------:R-:W-:-:S04]  /*03d0*/  @P1 FMUL R22, R22, 0.25 ;  /* 0x3e80000016161820 */ /* 0x000fc80000400000 */
[----:B------:R-:W-:Y:S01]  /*03e0*/  @!P3 FMUL R22, R22, 16777216 ;  /* 0x4b8000001616b820 */ /* 0x000fe20000400000 */
[----:B------:R-:W0:Y:S01]  /*03f0*/  MUFU.RCP R28, R28 ;  /* 0x0000001c001c7308 */ /* 0x000e220000001000 */
[----:B------:R-:W-:-:S07]  /*0400*/  FSEL R23, R25, 1, P0 ;  /* 0x3f80000019177808 */ /* 0x000fce0000000000 */
[----:B------:R-:W1:Y:S01]  /*0410*/  MUFU.RCP R4, R22 ;  /* 0x0000001600047308 */ /* 0x000e620000001000 */
[----:B------:R-:W-:Y:S01]  /*0420*/  FSEL R25, R25, 1, P1 ;  /* 0x3f80000019197808 */ /* 0x000fe20000800000 */
[----:B------:R-:W-:Y:S01]  /*0430*/  @!P2 FMUL R23, R23, 16777216 ;  /* 0x4b8000001717a820 */ /* 0x000fe20000400000 */
[--C-:B----4-:R-:W-:Y:S01]  /*0440*/  FADD R14, R14, R19.reuse ;  /* 0x000000130e0e7221 */ /* 0x110fe20000000000 */
[--C-:B------:R-:W-:Y:S01]  /*0450*/  FADD R12, R12, R19.reuse ;  /* 0x000000130c0c7221 */ /* 0x100fe20000000000 */
[--C-:B------:R-:W-:Y:S01]  /*0460*/  FADD R13, R13, R19.reuse ;  /* 0x000000130d0d7221 */ /* 0x100fe20000000000 */
[----:B------:R-:W-:Y:S01]  /*0470*/  @!P3 FMUL R25, R25, 16777216 ;  /* 0x4b8000001919b820 */ /* 0x000fe20000400000 */
[----:B------:R-:W-:Y:S01]  /*0480*/  FADD R15, R15, R19 ;  /* 0x000000130f0f7221 */ /* 0x000fe20000000000 */
[----:B0-----:R-:W-:Y:S01]  /*0490*/  FMUL R16, R28, R23 ;  /* 0x000000171c107220 */ /* 0x001fe20000400000 */
[C---:B-----5:R-:W-:Y:S01]  /*04a0*/  FADD R19, -R18.reuse, R14 ;  /* 0x0000000e12137221 */ /* 0x060fe20000000100 */
[C---:B------:R-:W-:Y:S01]  /*04b0*/  FADD R29, -R18.reuse, R12 ;  /* 0x0000000c121d7221 */ /* 0x040fe20000000100 */
[----:B------:R-:W-:Y:S01]  /*04c0*/  FADD R23, -R18, R15 ;  /* 0x0000000f12177221 */ /* 0x000fe20000000100 */
[----:B------:R-:W-:Y:S01]  /*04d0*/  FADD R10, R10, R17 ;  /* 0x000000110a0a7221 */ /* 0x000fe20000000000 */
[----:B-1----:R-:W-:Y:S01]  /*04e0*/  FMUL R4, R4, R25 ;  /* 0x0000001904047220 */ /* 0x002fe20000400000 */
[----:B------:R-:W-:Y:S01]  /*04f0*/  FADD R25, -R18, R13 ;  /* 0x0000000d12197221 */ /* 0x000fe20000000100 */
[--C-:B------:R-:W-:Y:S01]  /*0500*/  FADD R8, R8, R17.reuse ;  /* 0x0000001108087221 */ /* 0x100fe20000000000 */
[--C-:B------:R-:W-:Y:S01]  /*0510*/  FADD R9, R9, R17.reuse ;  /* 0x0000001109097221 */ /* 0x100fe20000000000 */
[----:B------:R-:W-:Y:S01]  /*0520*/  FADD R11, R11, R17 ;  /* 0x000000110b0b7221 */ /* 0x000fe20000000000 */
[-C--:B------:R-:W-:Y:S01]  /*0530*/  FMUL R19, R19, R16.reuse ;  /* 0x0000001013137220 */ /* 0x080fe20000400000 */
[-C--:B------:R-:W-:Y:S01]  /*0540*/  FMUL R22, R29, R16.reuse ;  /* 0x000000101d167220 */ /* 0x080fe20000400000 */
[-C--:B------:R-:W-:Y:S01]  /*0550*/  FMUL R18, R25, R16.reuse ;  /* 0x0000001019127220 */ /* 0x080fe20000400000 */
[----:B------:R-:W-:Y:S01]  /*0560*/  FMUL R16, R23, R16 ;  /* 0x0000001017107220 */ /* 0x000fe20000400000 */
[C---:B------:R-:W-:Y:S01]  /*0570*/  FADD R17, -R5.reuse, R10 ;  /* 0x0000000a05117221 */ /* 0x040fe20000000100 */
[C---:B------:R-:W-:Y:S01]  /*0580*/  FADD R25, -R5.reuse, R8 ;  /* 0x0000000805197221 */ /* 0x040fe20000000100 */
[C---:B------:R-:W-:Y:S01]  /*0590*/  FADD R29, -R5.reuse, R9 ;  /* 0x00000009051d7221 */ /* 0x040fe20000000100 */
[----:B------:R-:W-:Y:S01]  /*05a0*/  FADD R23, -R5, R11 ;  /* 0x0000000b05177221 */ /* 0x000fe20000000100 */
[-C--:B------:R-:W-:Y:S01]  /*05b0*/  FMUL R24, R17, R4.reuse ;  /* 0x0000000411187220 */ /* 0x080fe20000400000 */
[-C--:B------:R-:W-:Y:S01]  /*05c0*/  FMUL R25, R25, R4.reuse ;  /* 0x0000000419197220 */ /* 0x080fe20000400000 */
[-C--:B------:R-:W-:Y:S01]  /*05d0*/  FMUL R17, R29, R4.reuse ;  /* 0x000000041d117220 */ /* 0x080fe20000400000 */
[----:B------:R-:W-:Y:S01]  /*05e0*/  FMUL R23, R23, R4 ;  /* 0x0000000417177220 */ /* 0x000fe20000400000 */
[C-C-:B---3--:R-:W-:Y:S01]  /*05f0*/  FFMA R6, R2.reuse, R19, R7.reuse ;  /* 0x0000001302067223 */ /* 0x148fe20000000007 */
[C-C-:B------:R-:W-:Y:S01]  /*0600*/  FFMA R4, R2.reuse, R22, R7.reuse ;  /* 0x0000001602047223 */ /* 0x140fe20000000007 */
[C-C-:B------:R-:W-:Y:S01]  /*0610*/  FFMA R5, R2.reuse, R18, R7.reuse ;  /* 0x0000001202057223 */ /* 0x140fe20000000007 */
[----:B------:R-:W-:Y:S01]  /*0620*/  FFMA R7, R2, R16, R7 ;  /* 0x0000001002077223 */ /* 0x000fe20000000007 */
[C-C-:B------:R-:W-:Y:S01]  /*0630*/  FFMA R18, R3.reuse, R24, R0.reuse ;  /* 0x0000001803127223 */ /* 0x140fe20000000000 */
[C-C-:B------:R-:W-:Y:S01]  /*0640*/  FFMA R16, R3.reuse, R25, R0.reuse ;  /* 0x0000001903107223 */ /* 0x140fe20000000000 */
[C-C-:B------:R-:W-:Y:S01]  /*0650*/  FFMA R17, R3.reuse, R17, R0.reuse ;  /* 0x0000001103117223 */ /* 0x140fe20000000000 */
[----:B------:R-:W-:Y:S01]  /*0660*/  FFMA R19, R3, R23, R0 ;  /* 0x0000001703137223 */ /* 0x000fe20000000000 */
[----:B------:R-:W-:Y:S04]  /*0670*/  STG.E.128 desc[UR4][R20.64], R12 ;  /* 0x0000000c14007986 */ /* 0x000fe8000c101d04 */
[----:B------:R-:W-:Y:S04]  /*0680*/  STG.E.128 desc[UR4][R20.64+0x800], R8 ;  /* 0x0008000814007986 */ /* 0x000fe8000c101d04 */
[----:B------:R-:W-:Y:S04]  /*0690*/  STG.E.128 desc[UR4][R26.64], R4 ;  /* 0x000000041a007986 */ /* 0x000fe8000c101d04 */
[----:B------:R-:W-:Y:S01]  /*06a0*/  STG.E.128 desc[UR4][R26.64+0x800], R16 ;  /* 0x000800101a007986 */ /* 0x000fe2000c101d04 */
[----:B------:R-:W-:Y:S05]  /*06b0*/  EXIT ;  /* 0x000000000000794d */ /* 0x000fea0003800000 */
.L_x_0:
[----:B------:R-:W-:-:S00]  /*06c0*/  BRA `(.L_x_0) ;  /* 0xfffffffc00fc7947 */ /* 0x000fc0000383ffff */
[----:B------:R-:W-:-:S00]  /*06d0*/  NOP ;  /* 0x0000000000007918 */ /* 0x000fc00000000000 */
        /* <DEDUP_REMOVED lines=10> */
.L_x_1:


//--------------------- .nv.global.init           --------------------------
	.section	.nv.global.init,"aw",@progbits
.nv.global.init:
	.type		_$_str,@object
	.size		_$_str,(_$_str_$_2 - _$_str)
_$_str:
        /*0000*/ 	.byte	0x5f, 0x5f, 0x43, 0x55, 0x44, 0x41, 0x5f, 0x46, 0x54, 0x5a, 0x00
	.type		_$_str_$_2,@object
	.size		_$_str_$_2,(.L_1 - _$_str_$_2)
_$_str_$_2:
        /*000b*/ 	.byte	0x5f, 0x5f, 0x43, 0x55, 0x44, 0x41, 0x5f, 0x50, 0x52, 0x45, 0x43, 0x5f, 0x53, 0x51, 0x52, 0x54
        /*001b*/ 	.byte	0x00
.L_1:


//--------------------- .nv.constant0.triton_poi_fused__native_batch_norm_legit_no_training_convolution_11 --------------------------
	.section	.nv.constant0.triton_poi_fused__native_batch_norm_legit_no_training_convolution_11,"a",@progbits
	.sectionflags	@""
	.align	4
.nv.constant0.triton_poi_fused__native_batch_norm_legit_no_training_convolution_11:
	.zero		588
